//
// Generated by NVIDIA NVVM Compiler
//
// Compiler Build ID: CL-36424714
// Cuda compilation tools, release 13.0, V13.0.88
// Based on NVVM 20.0.0
//

.version 9.0
.target sm_100
.address_size 64

	// .globl	_Z7Kernel1PiS_S_

.visible .entry _Z7Kernel1PiS_S_(
	.param .u64 .ptr .align 1 _Z7Kernel1PiS_S__param_0,
	.param .u64 .ptr .align 1 _Z7Kernel1PiS_S__param_1,
	.param .u64 .ptr .align 1 _Z7Kernel1PiS_S__param_2
)
{
	.reg .pred 	%p<2>;
	.reg .b32 	%r<18>;
	.reg .b64 	%rd<15>;

	ld.param.u64 	%rd4, [_Z7Kernel1PiS_S__param_0];
	ld.param.u64 	%rd5, [_Z7Kernel1PiS_S__param_1];
	ld.param.u64 	%rd6, [_Z7Kernel1PiS_S__param_2];
	cvta.to.global.u64 	%rd1, %rd6;
	cvta.to.global.u64 	%rd2, %rd5;
	cvta.to.global.u64 	%rd3, %rd4;
	mov.u32 	%r2, %ctaid.x;
	mov.u32 	%r3, %ntid.x;
	mov.u32 	%r4, %tid.x;
	mov.u32 	%r5, %ctaid.y;
	mov.u32 	%r6, %ntid.y;
	mov.u32 	%r7, %tid.y;
	mad.lo.s32 	%r8, %r5, %r6, %r7;
	mov.u32 	%r9, %nctaid.x;
	mad.lo.s32 	%r10, %r8, %r9, %r2;
	mad.lo.s32 	%r1, %r10, %r3, %r4;
	and.b32  	%r11, %r1, 1;
	setp.eq.b32 	%p1, %r11, 1;
	@%p1 bra 	$L__BB0_2;
	mul.wide.s32 	%rd11, %r1, 4;
	add.s64 	%rd12, %rd3, %rd11;
	ld.global.u32 	%r15, [%rd12];
	add.s64 	%rd13, %rd2, %rd11;
	ld.global.u32 	%r16, [%rd13];
	add.s32 	%r17, %r16, %r15;
	add.s64 	%rd14, %rd1, %rd11;
	st.global.u32 	[%rd14], %r17;
	bra.uni 	$L__BB0_3;
$L__BB0_2:
	mul.wide.s32 	%rd7, %r1, 4;
	add.s64 	%rd8, %rd3, %rd7;
	ld.global.u32 	%r12, [%rd8];
	add.s64 	%rd9, %rd2, %rd7;
	ld.global.u32 	%r13, [%rd9];
	sub.s32 	%r14, %r12, %r13;
	add.s64 	%rd10, %rd1, %rd7;
	st.global.u32 	[%rd10], %r14;
$L__BB0_3:
	ret;

}
	// .globl	_Z7Kernel2PiS_S_
.visible .entry _Z7Kernel2PiS_S_(
	.param .u64 .ptr .align 1 _Z7Kernel2PiS_S__param_0,
	.param .u64 .ptr .align 1 _Z7Kernel2PiS_S__param_1,
	.param .u64 .ptr .align 1 _Z7Kernel2PiS_S__param_2
)
{
	.reg .pred 	%p<2>;
	.reg .b32 	%r<17>;
	.reg .b64 	%rd<15>;

	ld.param.u64 	%rd4, [_Z7Kernel2PiS_S__param_0];
	ld.param.u64 	%rd5, [_Z7Kernel2PiS_S__param_1];
	ld.param.u64 	%rd6, [_Z7Kernel2PiS_S__param_2];
	cvta.to.global.u64 	%rd1, %rd6;
	cvta.to.global.u64 	%rd2, %rd5;
	cvta.to.global.u64 	%rd3, %rd4;
	mov.u32 	%r2, %ctaid.x;
	mov.u32 	%r3, %ntid.x;
	mov.u32 	%r4, %tid.x;
	mov.u32 	%r5, %ctaid.y;
	mov.u32 	%r6, %ntid.y;
	mov.u32 	%r7, %tid.y;
	mad.lo.s32 	%r8, %r5, %r6, %r7;
	mov.u32 	%r9, %nctaid.x;
	mad.lo.s32 	%r10, %r8, %r9, %r2;
	mad.lo.s32 	%r1, %r10, %r3, %r4;
	setp.lt.s32 	%p1, %r1, 16;
	@%p1 bra 	$L__BB1_2;
	mul.wide.u32 	%rd11, %r1, 4;
	add.s64 	%rd12, %rd3, %rd11;
	ld.global.u32 	%r14, [%rd12];
	add.s64 	%rd13, %rd2, %rd11;
	ld.global.u32 	%r15, [%rd13];
	add.s32 	%r16, %r15, %r14;
	add.s64 	%rd14, %rd1, %rd11;
	st.global.u32 	[%rd14], %r16;
	bra.uni 	$L__BB1_3;
$L__BB1_2:
	mul.wide.s32 	%rd7, %r1, 4;
	add.s64 	%rd8, %rd3, %rd7;
	ld.global.u32 	%r11, [%rd8];
	add.s64 	%rd9, %rd2, %rd7;
	ld.global.u32 	%r12, [%rd9];
	sub.s32 	%r13, %r11, %r12;
	add.s64 	%rd10, %rd1, %rd7;
	st.global.u32 	[%rd10], %r13;
$L__BB1_3:
	ret;

}
	// .globl	_Z7Kernel3PiS_S_
.visible .entry _Z7Kernel3PiS_S_(
	.param .u64 .ptr .align 1 _Z7Kernel3PiS_S__param_0,
	.param .u64 .ptr .align 1 _Z7Kernel3PiS_S__param_1,
	.param .u64 .ptr .align 1 _Z7Kernel3PiS_S__param_2
)
{
	.reg .pred 	%p<3>;
	.reg .b32 	%r<20>;
	.reg .b64 	%rd<19>;

	ld.param.u64 	%rd4, [_Z7Kernel3PiS_S__param_0];
	ld.param.u64 	%rd5, [_Z7Kernel3PiS_S__param_1];
	ld.param.u64 	%rd6, [_Z7Kernel3PiS_S__param_2];
	cvta.to.global.u64 	%rd1, %rd6;
	cvta.to.global.u64 	%rd2, %rd5;
	cvta.to.global.u64 	%rd3, %rd4;
	mov.u32 	%r2, %ctaid.x;
	mov.u32 	%r3, %ntid.x;
	mov.u32 	%r4, %tid.x;
	mov.u32 	%r5, %ctaid.y;
	mov.u32 	%r6, %ntid.y;
	mov.u32 	%r7, %tid.y;
	mad.lo.s32 	%r8, %r5, %r6, %r7;
	mov.u32 	%r9, %nctaid.x;
	mad.lo.s32 	%r10, %r8, %r9, %r2;
	mad.lo.s32 	%r1, %r10, %r3, %r4;
	setp.gt.s32 	%p1, %r1, 9;
	@%p1 bra 	$L__BB2_2;
	mul.wide.s32 	%rd15, %r1, 4;
	add.s64 	%rd16, %rd3, %rd15;
	ld.global.u32 	%r17, [%rd16];
	add.s64 	%rd17, %rd2, %rd15;
	ld.global.u32 	%r18, [%rd17];
	add.s32 	%r19, %r18, %r17;
	add.s64 	%rd18, %rd1, %rd15;
	st.global.u32 	[%rd18], %r19;
	bra.uni 	$L__BB2_5;
$L__BB2_2:
	setp.gt.u32 	%p2, %r1, 25;
	@%p2 bra 	$L__BB2_4;
	mul.wide.u32 	%rd11, %r1, 4;
	add.s64 	%rd12, %rd3, %rd11;
	ld.global.u32 	%r14, [%rd12];
	add.s64 	%rd13, %rd2, %rd11;
	ld.global.u32 	%r15, [%rd13];
	sub.s32 	%r16, %r14, %r15;
	add.s64 	%rd14, %rd1, %rd11;
	st.global.u32 	[%rd14], %r16;
	bra.uni 	$L__BB2_5;
$L__BB2_4:
	mul.wide.u32 	%rd7, %r1, 4;
	add.s64 	%rd8, %rd3, %rd7;
	ld.global.u32 	%r11, [%rd8];
	add.s64 	%rd9, %rd2, %rd7;
	ld.global.u32 	%r12, [%rd9];
	add.s32 	%r13, %r12, %r11;
	add.s64 	%rd10, %rd1, %rd7;
	st.global.u32 	[%rd10], %r13;
$L__BB2_5:
	ret;

}


// ===== COMPILED SASS (sm_100) =====

	.target	sm_100

	.elftype	@"ET_EXEC"


//--------------------- .note.nv.tkinfo           --------------------------
	.section	.note.nv.tkinfo,"",@"SHT_NOTE"
	.sectionflags	@"SHF_NOTE_NV_TKINFO"
	.tkinfo
        /*0018*/ 	.word	0x00000002
        /*0030*/ 	.string	""
        /*0030*/ 	.string	"ptxas"
        /*0030*/ 	.string	"Cuda compilation tools, release 13.0, V13.0.88"
        /*0030*/ 	.string	"Build cuda_13.0.r13.0/compiler.36424714_0"
        /*0030*/ 	.string	"-arch sm_100 -m 64 "



//--------------------- .note.nv.cuinfo           --------------------------
	.section	.note.nv.cuinfo,"",@"SHT_NOTE"
	.sectionflags	@"SHF_NOTE_NV_CUINFO"
        /*0018*/ 	.short	0x0002
        /*001a*/ 	.short	0x0064
        /*001c*/ 	.short	0x0082
	.zero		2


//--------------------- .nv.info                  --------------------------
	.section	.nv.info,"",@"SHT_CUDA_INFO"
	.align	4


	//----- nvinfo : EIATTR_REGCOUNT
	.align		4
        /*0000*/ 	.byte	0x04, 0x2f
        /*0002*/ 	.short	(.L_1 - .L_0)
	.align		4
.L_0:
        /*0004*/ 	.word	index@(_Z7Kernel1PiS_S_)
        /*0008*/ 	.word	0x0000000c


	//----- nvinfo : EIATTR_FRAME_SIZE
	.align		4
.L_1:
        /*000c*/ 	.byte	0x04, 0x11
        /*000e*/ 	.short	(.L_3 - .L_2)
	.align		4
.L_2:
        /*0010*/ 	.word	index@(_Z7Kernel1PiS_S_)
        /*0014*/ 	.word	0x00000000


	//----- nvinfo : EIATTR_REGCOUNT
	.align		4
.L_3:
        /*0018*/ 	.byte	0x04, 0x2f
        /*001a*/ 	.short	(.L_5 - .L_4)
	.align		4
.L_4:
        /*001c*/ 	.word	index@(_Z7Kernel2PiS_S_)
        /*0020*/ 	.word	0x0000000c


	//----- nvinfo : EIATTR_FRAME_SIZE
	.align		4
.L_5:
        /*0024*/ 	.byte	0x04, 0x11
        /*0026*/ 	.short	(.L_7 - .L_6)
	.align		4
.L_6:
        /*0028*/ 	.word	index@(_Z7Kernel2PiS_S_)
        /*002c*/ 	.word	0x00000000


	//----- nvinfo : EIATTR_REGCOUNT
	.align		4
.L_7:
        /*0030*/ 	.byte	0x04, 0x2f
        /*0032*/ 	.short	(.L_9 - .L_8)
	.align		4
.L_8:
        /*0034*/ 	.word	index@(_Z7Kernel3PiS_S_)
        /*0038*/ 	.word	0x0000000c


	//----- nvinfo : EIATTR_FRAME_SIZE
	.align		4
.L_9:
        /*003c*/ 	.byte	0x04, 0x11
        /*003e*/ 	.short	(.L_11 - .L_10)
	.align		4
.L_10:
        /*0040*/ 	.word	index@(_Z7Kernel3PiS_S_)
        /*0044*/ 	.word	0x00000000


	//----- nvinfo : EIATTR_MIN_STACK_SIZE
	.align		4
.L_11:
        /*0048*/ 	.byte	0x04, 0x12
        /*004a*/ 	.short	(.L_13 - .L_12)
	.align		4
.L_12:
        /*004c*/ 	.word	index@(_Z7Kernel3PiS_S_)
        /*0050*/ 	.word	0x00000000


	//----- nvinfo : EIATTR_MIN_STACK_SIZE
	.align		4
.L_13:
        /*0054*/ 	.byte	0x04, 0x12
        /*0056*/ 	.short	(.L_15 - .L_14)
	.align		4
.L_14:
        /*0058*/ 	.word	index@(_Z7Kernel2PiS_S_)
        /*005c*/ 	.word	0x00000000


	//----- nvinfo : EIATTR_MIN_STACK_SIZE
	.align		4
.L_15:
        /*0060*/ 	.byte	0x04, 0x12
        /*0062*/ 	.short	(.L_17 - .L_16)
	.align		4
.L_16:
        /*0064*/ 	.word	index@(_Z7Kernel1PiS_S_)
        /*0068*/ 	.word	0x00000000
.L_17:


//--------------------- .nv.compat                --------------------------
	.section	.nv.compat,"",@"SHT_CUDA_COMPAT_INFO"
	.align	4
        /*0000*/ 	.byte	0x02, 0x09, 0x00, 0x00, 0x02, 0x02, 0x01, 0x00, 0x02, 0x05, 0x05, 0x00, 0x03, 0x07, 0x01, 0x01
        /*0010*/ 	.byte	0x02, 0x03, 0x00, 0x00, 0x02, 0x06, 0x01, 0x00, 0x04, 0x0b, 0x08, 0x00, 0x09, 0x00, 0x00, 0x00
        /*0020*/ 	.byte	0x00, 0x00, 0x00, 0x00


//--------------------- .nv.info._Z7Kernel3PiS_S_ --------------------------
	.section	.nv.info._Z7Kernel3PiS_S_,"",@"SHT_CUDA_INFO"
	.sectionflags	@""
	.align	4


	//----- nvinfo : EIATTR_CUDA_API_VERSION
	.align		4
        /*0000*/ 	.byte	0x04, 0x37
        /*0002*/ 	.short	(.L_19 - .L_18)
.L_18:
        /*0004*/ 	.word	0x00000082


	//----- nvinfo : EIATTR_KPARAM_INFO
	.align		4
.L_19:
        /*0008*/ 	.byte	0x04, 0x17
        /*000a*/ 	.short	(.L_21 - .L_20)
.L_20:
        /*000c*/ 	.word	0x00000000
        /*0010*/ 	.short	0x0002
        /*0012*/ 	.short	0x0010
        /*0014*/ 	.byte	0x00, 0xf5, 0x21, 0x00


	//----- nvinfo : EIATTR_KPARAM_INFO
	.align		4
.L_21:
        /*0018*/ 	.byte	0x04, 0x17
        /*001a*/ 	.short	(.L_23 - .L_22)
.L_22:
        /*001c*/ 	.word	0x00000000
        /*0020*/ 	.short	0x0001
        /*0022*/ 	.short	0x0008
        /*0024*/ 	.byte	0x00, 0xf5, 0x21, 0x00


	//----- nvinfo : EIATTR_KPARAM_INFO
	.align		4
.L_23:
        /*0028*/ 	.byte	0x04, 0x17
        /*002a*/ 	.short	(.L_25 - .L_24)
.L_24:
        /*002c*/ 	.word	0x00000000
        /*0030*/ 	.short	0x0000
        /*0032*/ 	.short	0x0000
        /*0034*/ 	.byte	0x00, 0xf5, 0x21, 0x00


	//----- nvinfo : EIATTR_SPARSE_MMA_MASK
	.align		4
.L_25:
        /*0038*/ 	.byte	0x03, 0x50
        /*003a*/ 	.short	0x0000


	//----- nvinfo : EIATTR_MAXREG_COUNT
	.align		4
        /*003c*/ 	.byte	0x03, 0x1b
        /*003e*/ 	.short	0x00ff


	//----- nvinfo : EIATTR_MERCURY_ISA_VERSION
	.align		4
        /*0040*/ 	.byte	0x03, 0x5f
        /*0042*/ 	.short	0x0101


	//----- nvinfo : EIATTR_VRC_CTA_INIT_COUNT
	.align		4
        /*0044*/ 	.byte	0x02, 0x4a
	.zero		1
	.zero		1


	//----- nvinfo : EIATTR_EXIT_INSTR_OFFSETS
	.align		4
        /*0048*/ 	.byte	0x04, 0x1c
        /*004a*/ 	.short	(.L_27 - .L_26)


	//   ....[0]....
.L_26:
        /*004c*/ 	.word	0x00000180


	//   ....[1]....
        /*0050*/ 	.word	0x00000250


	//   ....[2]....
        /*0054*/ 	.word	0x00000300


	//----- nvinfo : EIATTR_CRS_STACK_SIZE
	.align		4
.L_27:
        /*0058*/ 	.byte	0x04, 0x1e
        /*005a*/ 	.short	(.L_29 - .L_28)
.L_28:
        /*005c*/ 	.word	0x00000000


	//----- nvinfo : EIATTR_CBANK_PARAM_SIZE
	.align		4
.L_29:
        /*0060*/ 	.byte	0x03, 0x19
        /*0062*/ 	.short	0x0018


	//----- nvinfo : EIATTR_PARAM_CBANK
	.align		4
        /*0064*/ 	.byte	0x04, 0x0a
        /*0066*/ 	.short	(.L_31 - .L_30)
	.align		4
.L_30:
        /*0068*/ 	.word	index@(.nv.constant0._Z7Kernel3PiS_S_)
        /*006c*/ 	.short	0x0380
        /*006e*/ 	.short	0x0018


	//----- nvinfo : EIATTR_SW_WAR
	.align		4
.L_31:
        /*0070*/ 	.byte	0x04, 0x36
        /*0072*/ 	.short	(.L_33 - .L_32)
.L_32:
        /*0074*/ 	.word	0x00000008
.L_33:


//--------------------- .nv.info._Z7Kernel2PiS_S_ --------------------------
	.section	.nv.info._Z7Kernel2PiS_S_,"",@"SHT_CUDA_INFO"
	.sectionflags	@""
	.align	4


	//----- nvinfo : EIATTR_CUDA_API_VERSION
	.align		4
        /*0000*/ 	.byte	0x04, 0x37
        /*0002*/ 	.short	(.L_35 - .L_34)
.L_34:
        /*0004*/ 	.word	0x00000082


	//----- nvinfo : EIATTR_KPARAM_INFO
	.align		4
.L_35:
        /*0008*/ 	.byte	0x04, 0x17
        /*000a*/ 	.short	(.L_37 - .L_36)
.L_36:
        /*000c*/ 	.word	0x00000000
        /*0010*/ 	.short	0x0002
        /*0012*/ 	.short	0x0010
        /*0014*/ 	.byte	0x00, 0xf5, 0x21, 0x00


	//----- nvinfo : EIATTR_KPARAM_INFO
	.align		4
.L_37:
        /*0018*/ 	.byte	0x04, 0x17
        /*001a*/ 	.short	(.L_39 - .L_38)
.L_38:
        /*001c*/ 	.word	0x00000000
        /*0020*/ 	.short	0x0001
        /*0022*/ 	.short	0x0008
        /*0024*/ 	.byte	0x00, 0xf5, 0x21, 0x00


	//----- nvinfo : EIATTR_KPARAM_INFO
	.align		4
.L_39:
        /*0028*/ 	.byte	0x04, 0x17
        /*002a*/ 	.short	(.L_41 - .L_40)
.L_40:
        /*002c*/ 	.word	0x00000000
        /*0030*/ 	.short	0x0000
        /*0032*/ 	.short	0x0000
        /*0034*/ 	.byte	0x00, 0xf5, 0x21, 0x00


	//----- nvinfo : EIATTR_SPARSE_MMA_MASK
	.align		4
.L_41:
        /*0038*/ 	.byte	0x03, 0x50
        /*003a*/ 	.short	0x0000


	//----- nvinfo : EIATTR_MAXREG_COUNT
	.align		4
        /*003c*/ 	.byte	0x03, 0x1b
        /*003e*/ 	.short	0x00ff


	//----- nvinfo : EIATTR_MERCURY_ISA_VERSION
	.align		4
        /*0040*/ 	.byte	0x03, 0x5f
        /*0042*/ 	.short	0x0101


	//----- nvinfo : EIATTR_VRC_CTA_INIT_COUNT
	.align		4
        /*0044*/ 	.byte	0x02, 0x4a
	.zero		1
	.zero		1


	//----- nvinfo : EIATTR_EXIT_INSTR_OFFSETS
	.align		4
        /*0048*/ 	.byte	0x04, 0x1c
        /*004a*/ 	.short	(.L_43 - .L_42)


	//   ....[0]....
.L_42:
        /*004c*/ 	.word	0x00000180


	//   ....[1]....
        /*0050*/ 	.word	0x00000230


	//----- nvinfo : EIATTR_CRS_STACK_SIZE
	.align		4
.L_43:
        /*0054*/ 	.byte	0x04, 0x1e
        /*0056*/ 	.short	(.L_45 - .L_44)
.L_44:
        /*0058*/ 	.word	0x00000000


	//----- nvinfo : EIATTR_CBANK_PARAM_SIZE
	.align		4
.L_45:
        /*005c*/ 	.byte	0x03, 0x19
        /*005e*/ 	.short	0x0018


	//----- nvinfo : EIATTR_PARAM_CBANK
	.align		4
        /*0060*/ 	.byte	0x04, 0x0a
        /*0062*/ 	.short	(.L_47 - .L_46)
	.align		4
.L_46:
        /*0064*/ 	.word	index@(.nv.constant0._Z7Kernel2PiS_S_)
        /*0068*/ 	.short	0x0380
        /*006a*/ 	.short	0x0018


	//----- nvinfo : EIATTR_SW_WAR
	.align		4
.L_47:
        /*006c*/ 	.byte	0x04, 0x36
        /*006e*/ 	.short	(.L_49 - .L_48)
.L_48:
        /*0070*/ 	.word	0x00000008
.L_49:


//--------------------- .nv.info._Z7Kernel1PiS_S_ --------------------------
	.section	.nv.info._Z7Kernel1PiS_S_,"",@"SHT_CUDA_INFO"
	.sectionflags	@""
	.align	4


	//----- nvinfo : EIATTR_CUDA_API_VERSION
	.align		4
        /*0000*/ 	.byte	0x04, 0x37
        /*0002*/ 	.short	(.L_51 - .L_50)
.L_50:
        /*0004*/ 	.word	0x00000082


	//----- nvinfo : EIATTR_KPARAM_INFO
	.align		4
.L_51:
        /*0008*/ 	.byte	0x04, 0x17
        /*000a*/ 	.short	(.L_53 - .L_52)
.L_52:
        /*000c*/ 	.word	0x00000000
        /*0010*/ 	.short	0x0002
        /*0012*/ 	.short	0x0010
        /*0014*/ 	.byte	0x00, 0xf5, 0x21, 0x00


	//----- nvinfo : EIATTR_KPARAM_INFO
	.align		4
.L_53:
        /*0018*/ 	.byte	0x04, 0x17
        /*001a*/ 	.short	(.L_55 - .L_54)
.L_54:
        /*001c*/ 	.word	0x00000000
        /*0020*/ 	.short	0x0001
        /*0022*/ 	.short	0x0008
        /*0024*/ 	.byte	0x00, 0xf5, 0x21, 0x00


	//----- nvinfo : EIATTR_KPARAM_INFO
	.align		4
.L_55:
        /*0028*/ 	.byte	0x04, 0x17
        /*002a*/ 	.short	(.L_57 - .L_56)
.L_56:
        /*002c*/ 	.word	0x00000000
        /*0030*/ 	.short	0x0000
        /*0032*/ 	.short	0x0000
        /*0034*/ 	.byte	0x00, 0xf5, 0x21, 0x00


	//----- nvinfo : EIATTR_SPARSE_MMA_MASK
	.align		4
.L_57:
        /*0038*/ 	.byte	0x03, 0x50
        /*003a*/ 	.short	0x0000


	//----- nvinfo : EIATTR_MAXREG_COUNT
	.align		4
        /*003c*/ 	.byte	0x03, 0x1b
        /*003e*/ 	.short	0x00ff


	//----- nvinfo : EIATTR_MERCURY_ISA_VERSION
	.align		4
        /*0040*/ 	.byte	0x03, 0x5f
        /*0042*/ 	.short	0x0101


	//----- nvinfo : EIATTR_VRC_CTA_INIT_COUNT
	.align		4
        /*0044*/ 	.byte	0x02, 0x4a
	.zero		1
	.zero		1


	//----- nvinfo : EIATTR_EXIT_INSTR_OFFSETS
	.align		4
        /*0048*/ 	.byte	0x04, 0x1c
        /*004a*/ 	.short	(.L_59 - .L_58)


	//   ....[0]....
.L_58:
        /*004c*/ 	.word	0x00000190


	//   ....[1]....
        /*0050*/ 	.word	0x00000240


	//----- nvinfo : EIATTR_CRS_STACK_SIZE
	.align		4
.L_59:
        /*0054*/ 	.byte	0x04, 0x1e
        /*0056*/ 	.short	(.L_61 - .L_60)
.L_60:
        /*0058*/ 	.word	0x00000000


	//----- nvinfo : EIATTR_CBANK_PARAM_SIZE
	.align		4
.L_61:
        /*005c*/ 	.byte	0x03, 0x19
        /*005e*/ 	.short	0x0018


	//----- nvinfo : EIATTR_PARAM_CBANK
	.align		4
        /*0060*/ 	.byte	0x04, 0x0a
        /*0062*/ 	.short	(.L_63 - .L_62)
	.align		4
.L_62:
        /*0064*/ 	.word	index@(.nv.constant0._Z7Kernel1PiS_S_)
        /*0068*/ 	.short	0x0380
        /*006a*/ 	.short	0x0018


	//----- nvinfo : EIATTR_SW_WAR
	.align		4
.L_63:
        /*006c*/ 	.byte	0x04, 0x36
        /*006e*/ 	.short	(.L_65 - .L_64)
.L_64:
        /*0070*/ 	.word	0x00000008
.L_65:


//--------------------- .nv.callgraph             --------------------------
	.section	.nv.callgraph,"",@"SHT_CUDA_CALLGRAPH"
	.align	4
	.sectionentsize	8
	.align		4
        /*0000*/ 	.word	0x00000000
	.align		4
        /*0004*/ 	.word	0xffffffff
	.align		4
        /*0008*/ 	.word	0x00000000
	.align		4
        /*000c*/ 	.word	0xfffffffe
	.align		4
        /*0010*/ 	.word	0x00000000
	.align		4
        /*0014*/ 	.word	0xfffffffd
	.align		4
        /*0018*/ 	.word	0x00000000
	.align		4
        /*001c*/ 	.word	0xfffffffc


//--------------------- .text._Z7Kernel3PiS_S_    --------------------------
	.section	.text._Z7Kernel3PiS_S_,"ax",@progbits
	.align	128
        .global         _Z7Kernel3PiS_S_
        .type           _Z7Kernel3PiS_S_,@function
        .size           _Z7Kernel3PiS_S_,(.L_x_7 - _Z7Kernel3PiS_S_)
        .other          _Z7Kernel3PiS_S_,@"STO_CUDA_ENTRY STV_DEFAULT"
_Z7Kernel3PiS_S_:
.text._Z7Kernel3PiS_S_:
[----:B------:R-:W-:Y:S01]  /*0000*/  LDC R1, c[0x0][0x37c] ;  /* 0x0000df00ff017b82 */ /* 0x000fe20000000800 */
[----:B------:R-:W0:Y:S01]  /*0010*/  S2R R5, SR_TID.Y ;  /* 0x0000000000057919 */ /* 0x000e220000002200 */
[----:B------:R-:W1:Y:S06]  /*0020*/  LDCU UR5, c[0x0][0x360] ;  /* 0x00006c00ff0577ac */ /* 0x000e6c0008000800 */
[----:B------:R-:W0:Y:S01]  /*0030*/  S2UR UR6, SR_CTAID.Y ;  /* 0x00000000000679c3 */ /* 0x000e220000002600 */
[----:B------:R-:W1:Y:S07]  /*0040*/  S2R R3, SR_TID.X ;  /* 0x0000000000037919 */ /* 0x000e6e0000002100 */
[----:B------:R-:W0:Y:S08]  /*0050*/  LDC R0, c[0x0][0x364] ;  /* 0x0000d900ff007b82 */ /* 0x000e300000000800 */
[----:B------:R-:W2:Y:S08]  /*0060*/  S2UR UR4, SR_CTAID.X ;  /* 0x00000000000479c3 */ /* 0x000eb00000002500 */
[----:B------:R-:W2:Y:S01]  /*0070*/  LDC R7, c[0x0][0x370] ;  /* 0x0000dc00ff077b82 */ /* 0x000ea20000000800 */
[----:B0-----:R-:W-:-:S04]  /*0080*/  IMAD R0, R0, UR6, R5 ;  /* 0x0000000600007c24 */ /* 0x001fc8000f8e0205 */
[----:B--2---:R-:W-:-:S04]  /*0090*/  IMAD R0, R0, R7, UR4 ;  /* 0x0000000400007e24 */ /* 0x004fc8000f8e0207 */
[----:B-1----:R-:W-:Y:S01]  /*00a0*/  IMAD R0, R0, UR5, R3 ;  /* 0x0000000500007c24 */ /* 0x002fe2000f8e0203 */
[----:B------:R-:W0:Y:S04]  /*00b0*/  LDCU.64 UR4, c[0x0][0x358] ;  /* 0x00006b00ff0477ac */ /* 0x000e280008000a00 */
[----:B------:R-:W-:-:S13]  /*00c0*/  ISETP.GT.AND P0, PT, R0, 0x9, PT ;  /* 0x000000090000780c */ /* 0x000fda0003f04270 */
[----:B------:R-:W-:Y:S05]  /*00d0*/  @P0 BRA `(.L_x_0) ;  /* 0x00000000002c0947 */ /* 0x000fea0003800000 */
[----:B------:R-:W1:Y:S08]  /*00e0*/  LDC.64 R2, c[0x0][0x380] ;  /* 0x0000e000ff027b82 */ /* 0x000e700000000a00 */
[----:B------:R-:W2:Y:S08]  /*00f0*/  LDC.64 R4, c[0x0][0x388] ;  /* 0x0000e200ff047b82 */ /* 0x000eb00000000a00 */
[----:B------:R-:W3:Y:S01]  /*0100*/  LDC.64 R6, c[0x0][0x390] ;  /* 0x0000e400ff067b82 */ /* 0x000ee20000000a00 */
[----:B-1----:R-:W-:-:S06]  /*0110*/  IMAD.WIDE R2, R0, 0x4, R2 ;  /* 0x0000000400027825 */ /* 0x002fcc00078e0202 */
[----:B0-----:R-:W4:Y:S01]  /*0120*/  LDG.E R2, desc[UR4][R2.64] ;  /* 0x0000000402027981 */ /* 0x001f22000c1e1900 */
[----:B--2---:R-:W-:-:S06]  /*0130*/  IMAD.WIDE R4, R0, 0x4, R4 ;  /* 0x0000000400047825 */ /* 0x004fcc00078e0204 */
[----:B------:R-:W4:Y:S01]  /*0140*/  LDG.E R5, desc[UR4][R4.64] ;  /* 0x0000000404057981 */ /* 0x000f22000c1e1900 */
[----:B---3--:R-:W-:Y:S01]  /*0150*/  IMAD.WIDE R6, R0, 0x4, R6 ;  /* 0x0000000400067825 */ /* 0x008fe200078e0206 */
[----:B----4-:R-:W-:-:S05]  /*0160*/  IADD3 R9, PT, PT, R2, R5, RZ ;  /* 0x0000000502097210 */ /* 0x010fca0007ffe0ff */
[----:B------:R-:W-:Y:S01]  /*0170*/  STG.E desc[UR4][R6.64], R9 ;  /* 0x0000000906007986 */ /* 0x000fe2000c101904 */
[----:B------:R-:W-:Y:S05]  /*0180*/  EXIT ;  /* 0x000000000000794d */ /* 0x000fea0003800000 */
.L_x_0:
[----:B------:R-:W-:-:S13]  /*0190*/  ISETP.GT.U32.AND P0, PT, R0, 0x19, PT ;  /* 0x000000190000780c */ /* 0x000fda0003f04070 */
[----:B------:R-:W-:Y:S05]  /*01a0*/  @P0 BRA `(.L_x_1) ;  /* 0x00000000002c0947 */ /* 0x000fea0003800000 */
[----:B------:R-:W1:Y:S08]  /*01b0*/  LDC.64 R2, c[0x0][0x380] ;  /* 0x0000e000ff027b82 */ /* 0x000e700000000a00 */
[----:B------:R-:W2:Y:S08]  /*01c0*/  LDC.64 R4, c[0x0][0x388] ;  /* 0x0000e200ff047b82 */ /* 0x000eb00000000a00 */
[----:B------:R-:W3:Y:S01]  /*01d0*/  LDC.64 R6, c[0x0][0x390] ;  /* 0x0000e400ff067b82 */ /* 0x000ee20000000a00 */
[----:B-1----:R-:W-:-:S06]  /*01e0*/  IMAD.WIDE.U32 R2, R0, 0x4, R2 ;  /* 0x0000000400027825 */ /* 0x002fcc00078e0002 */
[----:B0-----:R-:W4:Y:S01]  /*01f0*/  LDG.E R2, desc[UR4][R2.64] ;  /* 0x0000000402027981 */ /* 0x001f22000c1e1900 */
[----:B--2---:R-:W-:-:S06]  /*0200*/  IMAD.WIDE.U32 R4, R0, 0x4, R4 ;  /* 0x0000000400047825 */ /* 0x004fcc00078e0004 */
[----:B------:R-:W4:Y:S01]  /*0210*/  LDG.E R5, desc[UR4][R4.64] ;  /* 0x0000000404057981 */ /* 0x000f22000c1e1900 */
[----:B---3--:R-:W-:Y:S01]  /*0220*/  IMAD.WIDE.U32 R6, R0, 0x4, R6 ;  /* 0x0000000400067825 */ /* 0x008fe200078e0006 */
[----:B----4-:R-:W-:-:S05]  /*0230*/  IADD3 R9, PT, PT, R2, -R5, RZ ;  /* 0x8000000502097210 */ /* 0x010fca0007ffe0ff */
[----:B------:R-:W-:Y:S01]  /*0240*/  STG.E desc[UR4][R6.64], R9 ;  /* 0x0000000906007986 */ /* 0x000fe2000c101904 */
[----:B------:R-:W-:Y:S05]  /*0250*/  EXIT ;  /* 0x000000000000794d */ /* 0x000fea0003800000 */
.L_x_1:
        /* <DEDUP_REMOVED lines=8> */
[----:B----4-:R-:W-:-:S05]  /*02e0*/  IADD3 R9, PT, PT, R2, R5, RZ ;  /* 0x0000000502097210 */ /* 0x010fca0007ffe0ff */
[----:B------:R-:W-:Y:S01]  /*02f0*/  STG.E desc[UR4][R6.64], R9 ;  /* 0x0000000906007986 */ /* 0x000fe2000c101904 */
[----:B------:R-:W-:Y:S05]  /*0300*/  EXIT ;  /* 0x000000000000794d */ /* 0x000fea0003800000 */
.L_x_2:
[----:B------:R-:W-:-:S00]  /*0310*/  BRA `(.L_x_2) ;  /* 0xfffffffc00fc7947 */ /* 0x000fc0000383ffff */
[----:B------:R-:W-:-:S00]  /*0320*/  NOP ;  /* 0x0000000000007918 */ /* 0x000fc00000000000 */
        /* <DEDUP_REMOVED lines=13> */
.L_x_7:


//--------------------- .text._Z7Kernel2PiS_S_    --------------------------
	.section	.text._Z7Kernel2PiS_S_,"ax",@progbits
	.align	128
        .global         _Z7Kernel2PiS_S_
        .type           _Z7Kernel2PiS_S_,@function
        .size           _Z7Kernel2PiS_S_,(.L_x_8 - _Z7Kernel2PiS_S_)
        .other          _Z7Kernel2PiS_S_,@"STO_CUDA_ENTRY STV_DEFAULT"
_Z7Kernel2PiS_S_:
.text._Z7Kernel2PiS_S_:
        /* <DEDUP_REMOVED lines=12> */
[----:B------:R-:W-:-:S13]  /*00c0*/  ISETP.GE.AND P0, PT, R9, 0x10, PT ;  /* 0x000000100900780c */ /* 0x000fda0003f06270 */
[----:B------:R-:W-:Y:S05]  /*00d0*/  @!P0 BRA `(.L_x_3) ;  /* 0x00000000002c8947 */ /* 0x000fea0003800000 */
        /* <DEDUP_REMOVED lines=11> */
.L_x_3:
        /* <DEDUP_REMOVED lines=8> */
[----:B----4-:R-:W-:-:S05]  /*0210*/  IADD3 R9, PT, PT, R2, -R5, RZ ;  /* 0x8000000502097210 */ /* 0x010fca0007ffe0ff */
[----:B------:R-:W-:Y:S01]  /*0220*/  STG.E desc[UR4][R6.64], R9 ;  /* 0x0000000906007986 */ /* 0x000fe2000c101904 */
[----:B------:R-:W-:Y:S05]  /*0230*/  EXIT ;  /* 0x000000000000794d */ /* 0x000fea0003800000 */
.L_x_4:
        /* <DEDUP_REMOVED lines=12> */
.L_x_8:


//--------------------- .text._Z7Kernel1PiS_S_    --------------------------
	.section	.text._Z7Kernel1PiS_S_,"ax",@progbits
	.align	128
        .global         _Z7Kernel1PiS_S_
        .type           _Z7Kernel1PiS_S_,@function
        .size           _Z7Kernel1PiS_S_,(.L_x_9 - _Z7Kernel1PiS_S_)
        .other          _Z7Kernel1PiS_S_,@"STO_CUDA_ENTRY STV_DEFAULT"
_Z7Kernel1PiS_S_:
.text._Z7Kernel1PiS_S_:
        /* <DEDUP_REMOVED lines=12> */
[----:B------:R-:W-:-:S04]  /*00c0*/  LOP3.LUT R0, R9, 0x1, RZ, 0xc0, !PT ;  /* 0x0000000109007812 */ /* 0x000fc800078ec0ff */
[----:B------:R-:W-:-:S13]  /*00d0*/  ISETP.NE.U32.AND P0, PT, R0, 0x1, PT ;  /* 0x000000010000780c */ /* 0x000fda0003f05070 */
[----:B0-----:R-:W-:Y:S05]  /*00e0*/  @!P0 BRA `(.L_x_5) ;  /* 0x00000000002c8947 */ /* 0x001fea0003800000 */
[----:B------:R-:W0:Y:S08]  /*00f0*/  LDC.64 R2, c[0x0][0x380] ;  /* 0x0000e000ff027b82 */ /* 0x000e300000000a00 */
[----:B------:R-:W1:Y:S08]  /*0100*/  LDC.64 R4, c[0x0][0x388] ;  /* 0x0000e200ff047b82 */ /* 0x000e700000000a00 */
[----:B------:R-:W2:Y:S01]  /*0110*/  LDC.64 R6, c[0x0][0x390] ;  /* 0x0000e400ff067b82 */ /* 0x000ea20000000a00 */
[----:B0-----:R-:W-:-:S06]  /*0120*/  IMAD.WIDE R2, R9, 0x4, R2 ;  /* 0x0000000409027825 */ /* 0x001fcc00078e0202 */
[----:B------:R-:W3:Y:S01]  /*0130*/  LDG.E R2, desc[UR4][R2.64] ;  /* 0x0000000402027981 */ /* 0x000ee2000c1e1900 */
[----:B-1----:R-:W-:-:S06]  /*0140*/  IMAD.WIDE R4, R9, 0x4, R4 ;  /* 0x0000000409047825 */ /* 0x002fcc00078e0204 */
[----:B------:R-:W3:Y:S01]  /*0150*/  LDG.E R5, desc[UR4][R4.64] ;  /* 0x0000000404057981 */ /* 0x000ee2000c1e1900 */
[----:B--2---:R-:W-:Y:S01]  /*0160*/  IMAD.WIDE R6, R9, 0x4, R6 ;  /* 0x0000000409067825 */ /* 0x004fe200078e0206 */
[----:B---3--:R-:W-:-:S05]  /*0170*/  IADD3 R9, PT, PT, R2, R5, RZ ;  /* 0x0000000502097210 */ /* 0x008fca0007ffe0ff */
[----:B------:R-:W-:Y:S01]  /*0180*/  STG.E desc[UR4][R6.64], R9 ;  /* 0x0000000906007986 */ /* 0x000fe2000c101904 */
[----:B------:R-:W-:Y:S05]  /*0190*/  EXIT ;  /* 0x000000000000794d */ /* 0x000fea0003800000 */
.L_x_5:
        /* <DEDUP_REMOVED lines=8> */
[----:B---3--:R-:W-:-:S05]  /*0220*/  IADD3 R9, PT, PT, R2, -R5, RZ ;  /* 0x8000000502097210 */ /* 0x008fca0007ffe0ff */
[----:B------:R-:W-:Y:S01]  /*0230*/  STG.E desc[UR4][R6.64], R9 ;  /* 0x0000000906007986 */ /* 0x000fe2000c101904 */
[----:B------:R-:W-:Y:S05]  /*0240*/  EXIT ;  /* 0x000000000000794d */ /* 0x000fea0003800000 */
.L_x_6:
        /* <DEDUP_REMOVED lines=11> */
.L_x_9:


//--------------------- .nv.shared.reserved.0     --------------------------
	.section	.nv.shared.reserved.0,"aw",@nobits
	.weak		__nv_reservedSMEM_offset_0_alias
	.size		__nv_reservedSMEM_offset_0_alias, 0, 64
	.other		__nv_reservedSMEM_offset_0_alias,@"STO_CUDA_RESERVED_SHARED STV_DEFAULT"
__nv_reservedSMEM_offset_0_alias:
	.zero		0
	.zero		64


//--------------------- .nv.constant0._Z7Kernel3PiS_S_ --------------------------
	.section	.nv.constant0._Z7Kernel3PiS_S_,"a",@progbits
	.sectionflags	@""
	.align	4
.nv.constant0._Z7Kernel3PiS_S_:
	.zero		920


//--------------------- .nv.constant0._Z7Kernel2PiS_S_ --------------------------
	.section	.nv.constant0._Z7Kernel2PiS_S_,"a",@progbits
	.sectionflags	@""
	.align	4
.nv.constant0._Z7Kernel2PiS_S_:
	.zero		920


//--------------------- .nv.constant0._Z7Kernel1PiS_S_ --------------------------
	.section	.nv.constant0._Z7Kernel1PiS_S_,"a",@progbits
	.sectionflags	@""
	.align	4
.nv.constant0._Z7Kernel1PiS_S_:
	.zero		920


//--------------------- SYMBOLS --------------------------

	.type		.nv.reservedSmem.offset0,@object
	.size		.nv.reservedSmem.offset0,0x4
